//
// Generated by NVIDIA NVVM Compiler
//
// Compiler Build ID: CL-36424714
// Cuda compilation tools, release 13.0, V13.0.88
// Based on NVVM 20.0.0
//

.version 9.0
.target sm_100
.address_size 64

	// .globl	_Z20histogramRangeKernelPKcPjjii
.extern .shared .align 16 .b8 shmem[];

.visible .entry _Z20histogramRangeKernelPKcPjjii(
	.param .u64 .ptr .align 1 _Z20histogramRangeKernelPKcPjjii_param_0,
	.param .u64 .ptr .align 1 _Z20histogramRangeKernelPKcPjjii_param_1,
	.param .u32 _Z20histogramRangeKernelPKcPjjii_param_2,
	.param .u32 _Z20histogramRangeKernelPKcPjjii_param_3,
	.param .u32 _Z20histogramRangeKernelPKcPjjii_param_4
)
{
	.reg .pred 	%p<45>;
	.reg .b16 	%rs<17>;
	.reg .b32 	%r<190>;
	.reg .b64 	%rd<39>;

	ld.param.u64 	%rd4, [_Z20histogramRangeKernelPKcPjjii_param_0];
	ld.param.u64 	%rd3, [_Z20histogramRangeKernelPKcPjjii_param_1];
	ld.param.u32 	%r48, [_Z20histogramRangeKernelPKcPjjii_param_2];
	ld.param.u32 	%r49, [_Z20histogramRangeKernelPKcPjjii_param_3];
	ld.param.u32 	%r50, [_Z20histogramRangeKernelPKcPjjii_param_4];
	cvta.to.global.u64 	%rd1, %rd4;
	sub.s32 	%r1, %r50, %r49;
	mov.u32 	%r2, %tid.x;
	and.b32  	%r3, %r2, 31;
	shr.u32 	%r189, %r2, 5;
	mov.u32 	%r5, %ntid.x;
	shl.b32 	%r51, %r1, 5;
	add.s32 	%r6, %r51, 32;
	setp.ge.s32 	%p1, %r2, %r6;
	@%p1 bra 	$L__BB0_3;
	mov.u32 	%r187, %r2;
$L__BB0_2:
	shl.b32 	%r52, %r187, 2;
	mov.u32 	%r53, shmem;
	add.s32 	%r54, %r53, %r52;
	mov.b32 	%r55, 0;
	st.shared.u32 	[%r54], %r55;
	add.s32 	%r187, %r187, %r5;
	setp.lt.s32 	%p2, %r187, %r6;
	@%p2 bra 	$L__BB0_2;
$L__BB0_3:
	bar.sync 	0;
	mov.u32 	%r56, %ctaid.x;
	mad.lo.s32 	%r188, %r56, %r5, %r2;
	setp.ge.u32 	%p3, %r188, %r48;
	@%p3 bra 	$L__BB0_54;
	mov.u32 	%r57, %nctaid.x;
	mul.lo.s32 	%r58, %r5, %r57;
	shl.b32 	%r10, %r58, 4;
$L__BB0_5:
	setp.ge.u32 	%p4, %r188, %r48;
	@%p4 bra 	$L__BB0_8;
	cvt.u64.u32 	%rd5, %r188;
	add.s64 	%rd6, %rd1, %rd5;
	ld.global.nc.u8 	%rs1, [%rd6];
	cvt.u32.u8 	%r59, %rs1;
	sub.s32 	%r12, %r59, %r49;
	setp.gt.u32 	%p5, %r12, %r1;
	@%p5 bra 	$L__BB0_8;
	shl.b32 	%r60, %r3, 2;
	shl.b32 	%r61, %r12, 7;
	or.b32  	%r62, %r61, %r60;
	mov.u32 	%r63, shmem;
	add.s32 	%r64, %r63, %r62;
	atom.shared.add.u32 	%r65, [%r64], 1;
$L__BB0_8:
	add.s32 	%r13, %r5, %r188;
	setp.ge.u32 	%p6, %r13, %r48;
	@%p6 bra 	$L__BB0_11;
	cvt.u64.u32 	%rd7, %r13;
	add.s64 	%rd8, %rd1, %rd7;
	ld.global.nc.u8 	%rs2, [%rd8];
	cvt.u32.u8 	%r66, %rs2;
	sub.s32 	%r14, %r66, %r49;
	setp.gt.u32 	%p7, %r14, %r1;
	@%p7 bra 	$L__BB0_11;
	shl.b32 	%r67, %r3, 2;
	shl.b32 	%r68, %r14, 7;
	or.b32  	%r69, %r68, %r67;
	mov.u32 	%r70, shmem;
	add.s32 	%r71, %r70, %r69;
	atom.shared.add.u32 	%r72, [%r71], 1;
$L__BB0_11:
	add.s32 	%r15, %r13, %r5;
	setp.ge.u32 	%p8, %r15, %r48;
	@%p8 bra 	$L__BB0_14;
	cvt.u64.u32 	%rd9, %r15;
	add.s64 	%rd10, %rd1, %rd9;
	ld.global.nc.u8 	%rs3, [%rd10];
	cvt.u32.u8 	%r73, %rs3;
	sub.s32 	%r16, %r73, %r49;
	setp.gt.u32 	%p9, %r16, %r1;
	@%p9 bra 	$L__BB0_14;
	shl.b32 	%r74, %r3, 2;
	shl.b32 	%r75, %r16, 7;
	or.b32  	%r76, %r75, %r74;
	mov.u32 	%r77, shmem;
	add.s32 	%r78, %r77, %r76;
	atom.shared.add.u32 	%r79, [%r78], 1;
$L__BB0_14:
	add.s32 	%r17, %r15, %r5;
	setp.ge.u32 	%p10, %r17, %r48;
	@%p10 bra 	$L__BB0_17;
	cvt.u64.u32 	%rd11, %r17;
	add.s64 	%rd12, %rd1, %rd11;
	ld.global.nc.u8 	%rs4, [%rd12];
	cvt.u32.u8 	%r80, %rs4;
	sub.s32 	%r18, %r80, %r49;
	setp.gt.u32 	%p11, %r18, %r1;
	@%p11 bra 	$L__BB0_17;
	shl.b32 	%r81, %r3, 2;
	shl.b32 	%r82, %r18, 7;
	or.b32  	%r83, %r82, %r81;
	mov.u32 	%r84, shmem;
	add.s32 	%r85, %r84, %r83;
	atom.shared.add.u32 	%r86, [%r85], 1;
$L__BB0_17:
	add.s32 	%r19, %r17, %r5;
	setp.ge.u32 	%p12, %r19, %r48;
	@%p12 bra 	$L__BB0_20;
	cvt.u64.u32 	%rd13, %r19;
	add.s64 	%rd14, %rd1, %rd13;
	ld.global.nc.u8 	%rs5, [%rd14];
	cvt.u32.u8 	%r87, %rs5;
	sub.s32 	%r20, %r87, %r49;
	setp.gt.u32 	%p13, %r20, %r1;
	@%p13 bra 	$L__BB0_20;
	shl.b32 	%r88, %r3, 2;
	shl.b32 	%r89, %r20, 7;
	or.b32  	%r90, %r89, %r88;
	mov.u32 	%r91, shmem;
	add.s32 	%r92, %r91, %r90;
	atom.shared.add.u32 	%r93, [%r92], 1;
$L__BB0_20:
	add.s32 	%r21, %r19, %r5;
	setp.ge.u32 	%p14, %r21, %r48;
	@%p14 bra 	$L__BB0_23;
	cvt.u64.u32 	%rd15, %r21;
	add.s64 	%rd16, %rd1, %rd15;
	ld.global.nc.u8 	%rs6, [%rd16];
	cvt.u32.u8 	%r94, %rs6;
	sub.s32 	%r22, %r94, %r49;
	setp.gt.u32 	%p15, %r22, %r1;
	@%p15 bra 	$L__BB0_23;
	shl.b32 	%r95, %r3, 2;
	shl.b32 	%r96, %r22, 7;
	or.b32  	%r97, %r96, %r95;
	mov.u32 	%r98, shmem;
	add.s32 	%r99, %r98, %r97;
	atom.shared.add.u32 	%r100, [%r99], 1;
$L__BB0_23:
	add.s32 	%r23, %r21, %r5;
	setp.ge.u32 	%p16, %r23, %r48;
	@%p16 bra 	$L__BB0_26;
	cvt.u64.u32 	%rd17, %r23;
	add.s64 	%rd18, %rd1, %rd17;
	ld.global.nc.u8 	%rs7, [%rd18];
	cvt.u32.u8 	%r101, %rs7;
	sub.s32 	%r24, %r101, %r49;
	setp.gt.u32 	%p17, %r24, %r1;
	@%p17 bra 	$L__BB0_26;
	shl.b32 	%r102, %r3, 2;
	shl.b32 	%r103, %r24, 7;
	or.b32  	%r104, %r103, %r102;
	mov.u32 	%r105, shmem;
	add.s32 	%r106, %r105, %r104;
	atom.shared.add.u32 	%r107, [%r106], 1;
$L__BB0_26:
	add.s32 	%r25, %r23, %r5;
	setp.ge.u32 	%p18, %r25, %r48;
	@%p18 bra 	$L__BB0_29;
	cvt.u64.u32 	%rd19, %r25;
	add.s64 	%rd20, %rd1, %rd19;
	ld.global.nc.u8 	%rs8, [%rd20];
	cvt.u32.u8 	%r108, %rs8;
	sub.s32 	%r26, %r108, %r49;
	setp.gt.u32 	%p19, %r26, %r1;
	@%p19 bra 	$L__BB0_29;
	shl.b32 	%r109, %r3, 2;
	shl.b32 	%r110, %r26, 7;
	or.b32  	%r111, %r110, %r109;
	mov.u32 	%r112, shmem;
	add.s32 	%r113, %r112, %r111;
	atom.shared.add.u32 	%r114, [%r113], 1;
$L__BB0_29:
	add.s32 	%r27, %r25, %r5;
	setp.ge.u32 	%p20, %r27, %r48;
	@%p20 bra 	$L__BB0_32;
	cvt.u64.u32 	%rd21, %r27;
	add.s64 	%rd22, %rd1, %rd21;
	ld.global.nc.u8 	%rs9, [%rd22];
	cvt.u32.u8 	%r115, %rs9;
	sub.s32 	%r28, %r115, %r49;
	setp.gt.u32 	%p21, %r28, %r1;
	@%p21 bra 	$L__BB0_32;
	shl.b32 	%r116, %r3, 2;
	shl.b32 	%r117, %r28, 7;
	or.b32  	%r118, %r117, %r116;
	mov.u32 	%r119, shmem;
	add.s32 	%r120, %r119, %r118;
	atom.shared.add.u32 	%r121, [%r120], 1;
$L__BB0_32:
	add.s32 	%r29, %r27, %r5;
	setp.ge.u32 	%p22, %r29, %r48;
	@%p22 bra 	$L__BB0_35;
	cvt.u64.u32 	%rd23, %r29;
	add.s64 	%rd24, %rd1, %rd23;
	ld.global.nc.u8 	%rs10, [%rd24];
	cvt.u32.u8 	%r122, %rs10;
	sub.s32 	%r30, %r122, %r49;
	setp.gt.u32 	%p23, %r30, %r1;
	@%p23 bra 	$L__BB0_35;
	shl.b32 	%r123, %r3, 2;
	shl.b32 	%r124, %r30, 7;
	or.b32  	%r125, %r124, %r123;
	mov.u32 	%r126, shmem;
	add.s32 	%r127, %r126, %r125;
	atom.shared.add.u32 	%r128, [%r127], 1;
$L__BB0_35:
	add.s32 	%r31, %r29, %r5;
	setp.ge.u32 	%p24, %r31, %r48;
	@%p24 bra 	$L__BB0_38;
	cvt.u64.u32 	%rd25, %r31;
	add.s64 	%rd26, %rd1, %rd25;
	ld.global.nc.u8 	%rs11, [%rd26];
	cvt.u32.u8 	%r129, %rs11;
	sub.s32 	%r32, %r129, %r49;
	setp.gt.u32 	%p25, %r32, %r1;
	@%p25 bra 	$L__BB0_38;
	shl.b32 	%r130, %r3, 2;
	shl.b32 	%r131, %r32, 7;
	or.b32  	%r132, %r131, %r130;
	mov.u32 	%r133, shmem;
	add.s32 	%r134, %r133, %r132;
	atom.shared.add.u32 	%r135, [%r134], 1;
$L__BB0_38:
	add.s32 	%r33, %r31, %r5;
	setp.ge.u32 	%p26, %r33, %r48;
	@%p26 bra 	$L__BB0_41;
	cvt.u64.u32 	%rd27, %r33;
	add.s64 	%rd28, %rd1, %rd27;
	ld.global.nc.u8 	%rs12, [%rd28];
	cvt.u32.u8 	%r136, %rs12;
	sub.s32 	%r34, %r136, %r49;
	setp.gt.u32 	%p27, %r34, %r1;
	@%p27 bra 	$L__BB0_41;
	shl.b32 	%r137, %r3, 2;
	shl.b32 	%r138, %r34, 7;
	or.b32  	%r139, %r138, %r137;
	mov.u32 	%r140, shmem;
	add.s32 	%r141, %r140, %r139;
	atom.shared.add.u32 	%r142, [%r141], 1;
$L__BB0_41:
	add.s32 	%r35, %r33, %r5;
	setp.ge.u32 	%p28, %r35, %r48;
	@%p28 bra 	$L__BB0_44;
	cvt.u64.u32 	%rd29, %r35;
	add.s64 	%rd30, %rd1, %rd29;
	ld.global.nc.u8 	%rs13, [%rd30];
	cvt.u32.u8 	%r143, %rs13;
	sub.s32 	%r36, %r143, %r49;
	setp.gt.u32 	%p29, %r36, %r1;
	@%p29 bra 	$L__BB0_44;
	shl.b32 	%r144, %r3, 2;
	shl.b32 	%r145, %r36, 7;
	or.b32  	%r146, %r145, %r144;
	mov.u32 	%r147, shmem;
	add.s32 	%r148, %r147, %r146;
	atom.shared.add.u32 	%r149, [%r148], 1;
$L__BB0_44:
	add.s32 	%r37, %r35, %r5;
	setp.ge.u32 	%p30, %r37, %r48;
	@%p30 bra 	$L__BB0_47;
	cvt.u64.u32 	%rd31, %r37;
	add.s64 	%rd32, %rd1, %rd31;
	ld.global.nc.u8 	%rs14, [%rd32];
	cvt.u32.u8 	%r150, %rs14;
	sub.s32 	%r38, %r150, %r49;
	setp.gt.u32 	%p31, %r38, %r1;
	@%p31 bra 	$L__BB0_47;
	shl.b32 	%r151, %r3, 2;
	shl.b32 	%r152, %r38, 7;
	or.b32  	%r153, %r152, %r151;
	mov.u32 	%r154, shmem;
	add.s32 	%r155, %r154, %r153;
	atom.shared.add.u32 	%r156, [%r155], 1;
$L__BB0_47:
	add.s32 	%r39, %r37, %r5;
	setp.ge.u32 	%p32, %r39, %r48;
	@%p32 bra 	$L__BB0_50;
	cvt.u64.u32 	%rd33, %r39;
	add.s64 	%rd34, %rd1, %rd33;
	ld.global.nc.u8 	%rs15, [%rd34];
	cvt.u32.u8 	%r157, %rs15;
	sub.s32 	%r40, %r157, %r49;
	setp.gt.u32 	%p33, %r40, %r1;
	@%p33 bra 	$L__BB0_50;
	shl.b32 	%r158, %r3, 2;
	shl.b32 	%r159, %r40, 7;
	or.b32  	%r160, %r159, %r158;
	mov.u32 	%r161, shmem;
	add.s32 	%r162, %r161, %r160;
	atom.shared.add.u32 	%r163, [%r162], 1;
$L__BB0_50:
	add.s32 	%r41, %r39, %r5;
	setp.ge.u32 	%p34, %r41, %r48;
	@%p34 bra 	$L__BB0_53;
	cvt.u64.u32 	%rd35, %r41;
	add.s64 	%rd36, %rd1, %rd35;
	ld.global.nc.u8 	%rs16, [%rd36];
	cvt.u32.u8 	%r164, %rs16;
	sub.s32 	%r42, %r164, %r49;
	setp.gt.u32 	%p35, %r42, %r1;
	@%p35 bra 	$L__BB0_53;
	shl.b32 	%r165, %r3, 2;
	shl.b32 	%r166, %r42, 7;
	or.b32  	%r167, %r166, %r165;
	mov.u32 	%r168, shmem;
	add.s32 	%r169, %r168, %r167;
	atom.shared.add.u32 	%r170, [%r169], 1;
$L__BB0_53:
	add.s32 	%r188, %r188, %r10;
	setp.lt.u32 	%p36, %r188, %r48;
	@%p36 bra 	$L__BB0_5;
$L__BB0_54:
	bar.sync 	0;
	setp.gt.s32 	%p37, %r189, %r1;
	@%p37 bra 	$L__BB0_59;
	shr.u32 	%r44, %r5, 5;
	cvta.to.global.u64 	%rd2, %rd3;
	shl.b32 	%r171, %r3, 2;
	mov.u32 	%r174, shmem;
$L__BB0_56:
	setp.ne.s32 	%p38, %r3, 0;
	shl.b32 	%r172, %r189, 7;
	or.b32  	%r173, %r172, %r171;
	add.s32 	%r175, %r174, %r173;
	ld.shared.u32 	%r176, [%r175];
	shfl.sync.down.b32	%r177|%p39, %r176, 16, 31, -1;
	add.s32 	%r178, %r177, %r176;
	shfl.sync.down.b32	%r179|%p40, %r178, 8, 31, -1;
	add.s32 	%r180, %r179, %r178;
	shfl.sync.down.b32	%r181|%p41, %r180, 4, 31, -1;
	add.s32 	%r182, %r181, %r180;
	shfl.sync.down.b32	%r183|%p42, %r182, 2, 31, -1;
	add.s32 	%r184, %r183, %r182;
	shfl.sync.down.b32	%r185|%p43, %r184, 1, 31, -1;
	add.s32 	%r46, %r185, %r184;
	@%p38 bra 	$L__BB0_58;
	mul.wide.u32 	%rd37, %r189, 4;
	add.s64 	%rd38, %rd2, %rd37;
	atom.global.add.u32 	%r186, [%rd38], %r46;
$L__BB0_58:
	add.s32 	%r189, %r189, %r44;
	setp.le.s32 	%p44, %r189, %r1;
	@%p44 bra 	$L__BB0_56;
$L__BB0_59:
	ret;

}


// ===== COMPILED SASS (sm_100) =====

	.target	sm_100

	.elftype	@"ET_EXEC"


//--------------------- .note.nv.tkinfo           --------------------------
	.section	.note.nv.tkinfo,"",@"SHT_NOTE"
	.sectionflags	@"SHF_NOTE_NV_TKINFO"
	.tkinfo
        /*0018*/ 	.word	0x00000002
        /*0030*/ 	.string	""
        /*0030*/ 	.string	"ptxas"
        /*0030*/ 	.string	"Cuda compilation tools, release 13.0, V13.0.88"
        /*0030*/ 	.string	"Build cuda_13.0.r13.0/compiler.36424714_0"
        /*0030*/ 	.string	"-arch sm_100 -m 64 "



//--------------------- .note.nv.cuinfo           --------------------------
	.section	.note.nv.cuinfo,"",@"SHT_NOTE"
	.sectionflags	@"SHF_NOTE_NV_CUINFO"
        /*0018*/ 	.short	0x0002
        /*001a*/ 	.short	0x0064
        /*001c*/ 	.short	0x0082
	.zero		2


//--------------------- .nv.info                  --------------------------
	.section	.nv.info,"",@"SHT_CUDA_INFO"
	.align	4


	//----- nvinfo : EIATTR_REGCOUNT
	.align		4
        /*0000*/ 	.byte	0x04, 0x2f
        /*0002*/ 	.short	(.L_1 - .L_0)
	.align		4
.L_0:
        /*0004*/ 	.word	index@(_Z20histogramRangeKernelPKcPjjii)
        /*0008*/ 	.word	0x00000020


	//----- nvinfo : EIATTR_FRAME_SIZE
	.align		4
.L_1:
        /*000c*/ 	.byte	0x04, 0x11
        /*000e*/ 	.short	(.L_3 - .L_2)
	.align		4
.L_2:
        /*0010*/ 	.word	index@(_Z20histogramRangeKernelPKcPjjii)
        /*0014*/ 	.word	0x00000000


	//----- nvinfo : EIATTR_MIN_STACK_SIZE
	.align		4
.L_3:
        /*0018*/ 	.byte	0x04, 0x12
        /*001a*/ 	.short	(.L_5 - .L_4)
	.align		4
.L_4:
        /*001c*/ 	.word	index@(_Z20histogramRangeKernelPKcPjjii)
        /*0020*/ 	.word	0x00000000
.L_5:


//--------------------- .nv.compat                --------------------------
	.section	.nv.compat,"",@"SHT_CUDA_COMPAT_INFO"
	.align	4
        /*0000*/ 	.byte	0x02, 0x09, 0x00, 0x00, 0x02, 0x02, 0x01, 0x00, 0x02, 0x05, 0x05, 0x00, 0x03, 0x07, 0x01, 0x01
        /*0010*/ 	.byte	0x02, 0x03, 0x00, 0x00, 0x02, 0x06, 0x01, 0x00, 0x04, 0x0b, 0x08, 0x00, 0x09, 0x00, 0x00, 0x00
        /*0020*/ 	.byte	0x00, 0x00, 0x00, 0x00


//--------------------- .nv.info._Z20histogramRangeKernelPKcPjjii --------------------------
	.section	.nv.info._Z20histogramRangeKernelPKcPjjii,"",@"SHT_CUDA_INFO"
	.sectionflags	@""
	.align	4


	//----- nvinfo : EIATTR_CUDA_API_VERSION
	.align		4
        /*0000*/ 	.byte	0x04, 0x37
        /*0002*/ 	.short	(.L_7 - .L_6)
.L_6:
        /*0004*/ 	.word	0x00000082


	//----- nvinfo : EIATTR_KPARAM_INFO
	.align		4
.L_7:
        /*0008*/ 	.byte	0x04, 0x17
        /*000a*/ 	.short	(.L_9 - .L_8)
.L_8:
        /*000c*/ 	.word	0x00000000
        /*0010*/ 	.short	0x0004
        /*0012*/ 	.short	0x0018
        /*0014*/ 	.byte	0x00, 0xf0, 0x11, 0x00


	//----- nvinfo : EIATTR_KPARAM_INFO
	.align		4
.L_9:
        /*0018*/ 	.byte	0x04, 0x17
        /*001a*/ 	.short	(.L_11 - .L_10)
.L_10:
        /*001c*/ 	.word	0x00000000
        /*0020*/ 	.short	0x0003
        /*0022*/ 	.short	0x0014
        /*0024*/ 	.byte	0x00, 0xf0, 0x11, 0x00


	//----- nvinfo : EIATTR_KPARAM_INFO
	.align		4
.L_11:
        /*0028*/ 	.byte	0x04, 0x17
        /*002a*/ 	.short	(.L_13 - .L_12)
.L_12:
        /*002c*/ 	.word	0x00000000
        /*0030*/ 	.short	0x0002
        /*0032*/ 	.short	0x0010
        /*0034*/ 	.byte	0x00, 0xf0, 0x11, 0x00


	//----- nvinfo : EIATTR_KPARAM_INFO
	.align		4
.L_13:
        /*0038*/ 	.byte	0x04, 0x17
        /*003a*/ 	.short	(.L_15 - .L_14)
.L_14:
        /*003c*/ 	.word	0x00000000
        /*0040*/ 	.short	0x0001
        /*0042*/ 	.short	0x0008
        /*0044*/ 	.byte	0x00, 0xf5, 0x21, 0x00


	//----- nvinfo : EIATTR_KPARAM_INFO
	.align		4
.L_15:
        /*0048*/ 	.byte	0x04, 0x17
        /*004a*/ 	.short	(.L_17 - .L_16)
.L_16:
        /*004c*/ 	.word	0x00000000
        /*0050*/ 	.short	0x0000
        /*0052*/ 	.short	0x0000
        /*0054*/ 	.byte	0x00, 0xf5, 0x21, 0x00


	//----- nvinfo : EIATTR_SPARSE_MMA_MASK
	.align		4
.L_17:
        /*0058*/ 	.byte	0x03, 0x50
        /*005a*/ 	.short	0x0000


	//----- nvinfo : EIATTR_MAXREG_COUNT
	.align		4
        /*005c*/ 	.byte	0x03, 0x1b
        /*005e*/ 	.short	0x00ff


	//----- nvinfo : EIATTR_NUM_BARRIERS
	.align		4
        /*0060*/ 	.byte	0x02, 0x4c
        /*0062*/ 	.byte	0x01
	.zero		1


	//----- nvinfo : EIATTR_MERCURY_ISA_VERSION
	.align		4
        /*0064*/ 	.byte	0x03, 0x5f
        /*0066*/ 	.short	0x0101


	//----- nvinfo : EIATTR_COOP_GROUP_MASK_REGIDS
	.align		4
        /*0068*/ 	.byte	0x04, 0x29
        /*006a*/ 	.short	(.L_19 - .L_18)


	//   ....[0]....
.L_18:
        /*006c*/ 	.word	0xffffffff


	//   ....[1]....
        /*0070*/ 	.word	0xffffffff


	//   ....[2]....
        /*0074*/ 	.word	0xffffffff


	//   ....[3]....
        /*0078*/ 	.word	0xffffffff


	//   ....[4]....
        /*007c*/ 	.word	0xffffffff


	//   ....[5]....
        /*0080*/ 	.word	0x0500000c


	//   ....[6]....
        /*0084*/ 	.word	0x0500000c


	//   ....[7]....
        /*0088*/ 	.word	0x0500000c


	//   ....[8]....
        /*008c*/ 	.word	0x0500000c


	//   ....[9]....
        /*0090*/ 	.word	0x0500000c


	//----- nvinfo : EIATTR_COOP_GROUP_INSTR_OFFSETS
	.align		4
.L_19:
        /*0094*/ 	.byte	0x04, 0x28
        /*0096*/ 	.short	(.L_21 - .L_20)


	//   ....[0]....
.L_20:
        /*0098*/ 	.word	0x00001430


	//   ....[1]....
        /*009c*/ 	.word	0x00001450


	//   ....[2]....
        /*00a0*/ 	.word	0x00001470


	//   ....[3]....
        /*00a4*/ 	.word	0x00001490


	//   ....[4]....
        /*00a8*/ 	.word	0x000014b0


	//   ....[5]....
        /*00ac*/ 	.word	0x000015c0


	//   ....[6]....
        /*00b0*/ 	.word	0x00001650


	//   ....[7]....
        /*00b4*/ 	.word	0x000016c0


	//   ....[8]....
        /*00b8*/ 	.word	0x00001730


	//   ....[9]....
        /*00bc*/ 	.word	0x000017a0


	//----- nvinfo : EIATTR_VRC_CTA_INIT_COUNT
	.align		4
.L_21:
        /*00c0*/ 	.byte	0x02, 0x4a
	.zero		1
	.zero		1


	//----- nvinfo : EIATTR_EXIT_INSTR_OFFSETS
	.align		4
        /*00c4*/ 	.byte	0x04, 0x1c
        /*00c6*/ 	.short	(.L_23 - .L_22)


	//   ....[0]....
.L_22:
        /*00c8*/ 	.word	0x00001380


	//   ....[1]....
        /*00cc*/ 	.word	0x00001550


	//----- nvinfo : EIATTR_CRS_STACK_SIZE
	.align		4
.L_23:
        /*00d0*/ 	.byte	0x04, 0x1e
        /*00d2*/ 	.short	(.L_25 - .L_24)
.L_24:
        /*00d4*/ 	.word	0x00000000


	//----- nvinfo : EIATTR_CBANK_PARAM_SIZE
	.align		4
.L_25:
        /*00d8*/ 	.byte	0x03, 0x19
        /*00da*/ 	.short	0x001c


	//----- nvinfo : EIATTR_PARAM_CBANK
	.align		4
        /*00dc*/ 	.byte	0x04, 0x0a
        /*00de*/ 	.short	(.L_27 - .L_26)
	.align		4
.L_26:
        /*00e0*/ 	.word	index@(.nv.constant0._Z20histogramRangeKernelPKcPjjii)
        /*00e4*/ 	.short	0x0380
        /*00e6*/ 	.short	0x001c


	//----- nvinfo : EIATTR_SW_WAR
	.align		4
.L_27:
        /*00e8*/ 	.byte	0x04, 0x36
        /*00ea*/ 	.short	(.L_29 - .L_28)
.L_28:
        /*00ec*/ 	.word	0x00000008
.L_29:


//--------------------- .nv.callgraph             --------------------------
	.section	.nv.callgraph,"",@"SHT_CUDA_CALLGRAPH"
	.align	4
	.sectionentsize	8
	.align		4
        /*0000*/ 	.word	0x00000000
	.align		4
        /*0004*/ 	.word	0xffffffff
	.align		4
        /*0008*/ 	.word	0x00000000
	.align		4
        /*000c*/ 	.word	0xfffffffe
	.align		4
        /*0010*/ 	.word	0x00000000
	.align		4
        /*0014*/ 	.word	0xfffffffd
	.align		4
        /*0018*/ 	.word	0x00000000
	.align		4
        /*001c*/ 	.word	0xfffffffc


//--------------------- .text._Z20histogramRangeKernelPKcPjjii --------------------------
	.section	.text._Z20histogramRangeKernelPKcPjjii,"ax",@progbits
	.align	128
        .global         _Z20histogramRangeKernelPKcPjjii
        .type           _Z20histogramRangeKernelPKcPjjii,@function
        .size           _Z20histogramRangeKernelPKcPjjii,(.L_x_50 - _Z20histogramRangeKernelPKcPjjii)
        .other          _Z20histogramRangeKernelPKcPjjii,@"STO_CUDA_ENTRY STV_DEFAULT"
_Z20histogramRangeKernelPKcPjjii:
.text._Z20histogramRangeKernelPKcPjjii:
[----:B------:R-:W-:Y:S01]  /*0000*/  LDC R1, c[0x0][0x37c] ;  /* 0x0000df00ff017b82 */ /* 0x000fe20000000800 */
[----:B------:R-:W0:Y:S01]  /*0010*/  S2R R9, SR_TID.X ;  /* 0x0000000000097919 */ /* 0x000e220000002100 */
[----:B------:R-:W1:Y:S06]  /*0020*/  LDCU UR4, c[0x0][0x398] ;  /* 0x00007300ff0477ac */ /* 0x000e6c0008000800 */
[----:B------:R-:W2:Y:S01]  /*0030*/  LDC R8, c[0x0][0x360] ;  /* 0x0000d800ff087b82 */ /* 0x000ea20000000800 */
[----:B------:R-:W-:Y:S01]  /*0040*/  BSSY.RECONVERGENT B0, `(.L_x_0) ;  /* 0x000000f000007945 */ /* 0x000fe20003800200 */
[----:B------:R-:W1:Y:S02]  /*0050*/  LDCU UR5, c[0x0][0x394] ;  /* 0x00007280ff0577ac */ /* 0x000e640008000800 */
[----:B-1----:R-:W-:-:S04]  /*0060*/  UIADD3 UR4, UPT, UPT, UR4, -UR5, URZ ;  /* 0x8000000504047290 */ /* 0x002fc8000fffe0ff */
[----:B------:R-:W-:-:S06]  /*0070*/  ULEA UR5, UR4, 0x20, 0x5 ;  /* 0x0000002004057891 */ /* 0x000fcc000f8e28ff */
[----:B0-----:R-:W-:-:S13]  /*0080*/  ISETP.GE.AND P0, PT, R9, UR5, PT ;  /* 0x0000000509007c0c */ /* 0x001fda000bf06270 */
[----:B------:R-:W-:Y:S05]  /*0090*/  @P0 BRA `(.L_x_1) ;  /* 0x0000000000240947 */ /* 0x000fea0003800000 */
[----:B------:R-:W0:Y:S01]  /*00a0*/  S2R R5, SR_CgaCtaId ;  /* 0x0000000000057919 */ /* 0x000e220000008800 */
[----:B------:R-:W-:Y:S01]  /*00b0*/  MOV R0, 0x400 ;  /* 0x0000040000007802 */ /* 0x000fe20000000f00 */
[----:B------:R-:W-:-:S03]  /*00c0*/  IMAD.MOV.U32 R3, RZ, RZ, R9 ;  /* 0x000000ffff037224 */ /* 0x000fc600078e0009 */
[----:B0-----:R-:W-:-:S07]  /*00d0*/  LEA R0, R5, R0, 0x18 ;  /* 0x0000000005007211 */ /* 0x001fce00078ec0ff */
.L_x_2:
[----:B------:R-:W-:Y:S02]  /*00e0*/  IMAD R2, R3, 0x4, R0 ;  /* 0x0000000403027824 */ /* 0x000fe400078e0200 */
[----:B--2---:R-:W-:-:S03]  /*00f0*/  IMAD.IADD R3, R8, 0x1, R3 ;  /* 0x0000000108037824 */ /* 0x004fc600078e0203 */
[----:B------:R0:W-:Y:S02]  /*0100*/  STS [R2], RZ ;  /* 0x000000ff02007388 */ /* 0x0001e40000000800 */
[----:B------:R-:W-:-:S13]  /*0110*/  ISETP.GE.AND P0, PT, R3, UR5, PT ;  /* 0x0000000503007c0c */ /* 0x000fda000bf06270 */
[----:B0-----:R-:W-:Y:S05]  /*0120*/  @!P0 BRA `(.L_x_2) ;  /* 0xfffffffc00ec8947 */ /* 0x001fea000383ffff */
.L_x_1:
[----:B------:R-:W-:Y:S05]  /*0130*/  BSYNC.RECONVERGENT B0 ;  /* 0x0000000000007941 */ /* 0x000fea0003800200 */
.L_x_0:
[----:B------:R-:W2:Y:S01]  /*0140*/  S2UR UR5, SR_CTAID.X ;  /* 0x00000000000579c3 */ /* 0x000ea20000002500 */
[----:B------:R-:W0:Y:S01]  /*0150*/  LDCU UR6, c[0x0][0x390] ;  /* 0x00007200ff0677ac */ /* 0x000e220008000800 */
[----:B------:R-:W-:Y:S01]  /*0160*/  BSSY.RECONVERGENT B0, `(.L_x_3) ;  /* 0x000011f000007945 */ /* 0x000fe20003800200 */
[----:B------:R-:W-:Y:S01]  /*0170*/  LOP3.LUT R7, R9, 0x1f, RZ, 0xc0, !PT ;  /* 0x0000001f09077812 */ /* 0x000fe200078ec0ff */
[----:B------:R-:W1:Y:S01]  /*0180*/  LDCU.64 UR8, c[0x0][0x358] ;  /* 0x00006b00ff0877ac */ /* 0x000e620008000a00 */
[--C-:B------:R-:W-:Y:S01]  /*0190*/  SHF.R.U32.HI R6, RZ, 0x5, R9.reuse ;  /* 0x00000005ff067819 */ /* 0x100fe20000011609 */
[----:B------:R-:W3:Y:S01]  /*01a0*/  LDCU UR7, c[0x0][0x394] ;  /* 0x00007280ff0777ac */ /* 0x000ee20008000800 */
[----:B------:R-:W4:Y:S01]  /*01b0*/  LDCU.64 UR10, c[0x0][0x380] ;  /* 0x00007000ff0a77ac */ /* 0x000f220008000a00 */
[----:B--2---:R-:W-:Y:S01]  /*01c0*/  IMAD R5, R8, UR5, R9 ;  /* 0x0000000508057c24 */ /* 0x004fe2000f8e0209 */
[----:B------:R-:W-:Y:S04]  /*01d0*/  BAR.SYNC.DEFER_BLOCKING 0x0 ;  /* 0x0000000000007b1d */ /* 0x000fe80000010000 */
[----:B0-----:R-:W-:-:S13]  /*01e0*/  ISETP.GE.U32.AND P0, PT, R5, UR6, PT ;  /* 0x0000000605007c0c */ /* 0x001fda000bf06070 */
[----:B-1-34-:R-:W-:Y:S05]  /*01f0*/  @P0 BRA `(.L_x_4) ;  /* 0x0000001000540947 */ /* 0x01afea0003800000 */
[----:B------:R-:W0:Y:S01]  /*0200*/  LDC R4, c[0x0][0x390] ;  /* 0x0000e400ff047b82 */ /* 0x000e220000000800 */
[----:B------:R-:W1:Y:S02]  /*0210*/  LDCU UR5, c[0x0][0x370] ;  /* 0x00006e00ff0577ac */ /* 0x000e640008000800 */
[----:B-1----:R-:W-:-:S07]  /*0220*/  IMAD R0, R8, UR5, RZ ;  /* 0x0000000508007c24 */ /* 0x002fce000f8e02ff */
.L_x_37:
[----:B------:R-:W-:Y:S01]  /*0230*/  IMAD.IADD R19, R8, 0x1, R5 ;  /* 0x0000000108137824 */ /* 0x000fe200078e0205 */
[-C--:B0-----:R-:W-:Y:S01]  /*0240*/  ISETP.GE.U32.AND P2, PT, R5, R4.reuse, PT ;  /* 0x000000040500720c */ /* 0x081fe20003f46070 */
[----:B------:R-:W-:Y:S02]  /*0250*/  BSSY.RECONVERGENT B1, `(.L_x_5) ;  /* 0x000001a000017945 */ /* 0x000fe40003800200 */
[C---:B------:R-:W-:Y:S01]  /*0260*/  IMAD.IADD R21, R19.reuse, 0x1, R8 ;  /* 0x0000000113157824 */ /* 0x040fe200078e0208 */
[----:B------:R-:W-:-:S03]  /*0270*/  ISETP.GE.U32.AND P3, PT, R19, R4, PT ;  /* 0x000000041300720c */ /* 0x000fc60003f66070 */
[C---:B------:R-:W-:Y:S01]  /*0280*/  IMAD.IADD R10, R21.reuse, 0x1, R8 ;  /* 0x00000001150a7824 */ /* 0x040fe200078e0208 */
[----:B------:R-:W-:-:S03]  /*0290*/  ISETP.GE.U32.AND P0, PT, R21, R4, PT ;  /* 0x000000041500720c */ /* 0x000fc60003f06070 */
[C---:B------:R-:W-:Y:S01]  /*02a0*/  IMAD.IADD R29, R10.reuse, 0x1, R8 ;  /* 0x000000010a1d7824 */ /* 0x040fe200078e0208 */
[----:B------:R-:W-:-:S03]  /*02b0*/  ISETP.GE.U32.AND P1, PT, R10, R4, PT ;  /* 0x000000040a00720c */ /* 0x000fc60003f26070 */
[----:B------:R-:W-:-:S05]  /*02c0*/  IMAD.IADD R27, R29, 0x1, R8 ;  /* 0x000000011d1b7824 */ /* 0x000fca00078e0208 */
[----:B------:R-:W-:-:S05]  /*02d0*/  IADD3 R17, PT, PT, R27, R8, RZ ;  /* 0x000000081b117210 */ /* 0x000fca0007ffe0ff */
[----:B------:R-:W-:-:S04]  /*02e0*/  IMAD.IADD R9, R17, 0x1, R8 ;  /* 0x0000000111097824 */ /* 0x000fc800078e0208 */
[----:B------:R-:W-:-:S04]  /*02f0*/  IMAD.IADD R11, R9, 0x1, R8 ;  /* 0x00000001090b7824 */ /* 0x000fc800078e0208 */
[----:B------:R-:W-:-:S04]  /*0300*/  IMAD.IADD R13, R11, 0x1, R8 ;  /* 0x000000010b0d7824 */ /* 0x000fc800078e0208 */
[----:B------:R-:W-:Y:S01]  /*0310*/  IMAD.IADD R15, R13, 0x1, R8 ;  /* 0x000000010d0f7824 */ /* 0x000fe200078e0208 */
[----:B-1234-:R-:W-:Y:S06]  /*0320*/  @P2 BRA `(.L_x_6) ;  /* 0x0000000000302947 */ /* 0x01efec0003800000 */
[----:B------:R-:W-:-:S05]  /*0330*/  IADD3 R2, P2, PT, R5, UR10, RZ ;  /* 0x0000000a05027c10 */ /* 0x000fca000ff5e0ff */
[----:B------:R-:W-:-:S05]  /*0340*/  IMAD.X R3, RZ, RZ, UR11, P2 ;  /* 0x0000000bff037e24 */ /* 0x000fca00090e06ff */
[----:B------:R-:W2:Y:S02]  /*0350*/  LDG.E.U8.CONSTANT R2, desc[UR8][R2.64] ;  /* 0x0000000802027981 */ /* 0x000ea4000c1e9100 */
[----:B--2---:R-:W-:-:S05]  /*0360*/  VIADD R12, R2, -UR7 ;  /* 0x80000007020c7c36 */ /* 0x004fca0008000000 */
[----:B------:R-:W-:-:S13]  /*0370*/  ISETP.GT.U32.AND P2, PT, R12, UR4, PT ;  /* 0x000000040c007c0c */ /* 0x000fda000bf44070 */
[----:B------:R-:W-:Y:S05]  /*0380*/  @P2 BRA `(.L_x_6) ;  /* 0x0000000000182947 */ /* 0x000fea0003800000 */
[----:B------:R-:W0:Y:S01]  /*0390*/  S2UR UR6, SR_CgaCtaId ;  /* 0x00000000000679c3 */ /* 0x000e220000008800 */
[----:B------:R-:W-:Y:S01]  /*03a0*/  UMOV UR5, 0x400 ;  /* 0x0000040000057882 */ /* 0x000fe20000000000 */
[----:B------:R-:W-:Y:S01]  /*03b0*/  IMAD R2, R12, 0x20, R7 ;  /* 0x000000200c027824 */ /* 0x000fe200078e0207 */
[----:B0-----:R-:W-:-:S06]  /*03c0*/  ULEA UR5, UR6, UR5, 0x18 ;  /* 0x0000000506057291 */ /* 0x001fcc000f8ec0ff */
[----:B------:R-:W-:-:S05]  /*03d0*/  LEA R2, R2, UR5, 0x2 ;  /* 0x0000000502027c11 */ /* 0x000fca000f8e10ff */
[----:B------:R0:W-:Y:S02]  /*03e0*/  ATOMS.POPC.INC.32 RZ, [R2+URZ] ;  /* 0x0000000002ff7f8c */ /* 0x0001e4000d8000ff */
.L_x_6:
[----:B------:R-:W-:Y:S05]  /*03f0*/  BSYNC.RECONVERGENT B1 ;  /* 0x0000000000017941 */ /* 0x000fea0003800200 */
.L_x_5:
[----:B------:R-:W-:Y:S04]  /*0400*/  BSSY.RECONVERGENT B1, `(.L_x_7) ;  /* 0x000000e000017945 */ /* 0x000fe80003800200 */
[----:B------:R-:W-:Y:S05]  /*0410*/  @P3 BRA `(.L_x_8) ;  /* 0x0000000000303947 */ /* 0x000fea0003800000 */
[----:B0-----:R-:W-:-:S04]  /*0420*/  IADD3 R2, P2, PT, R19, UR10, RZ ;  /* 0x0000000a13027c10 */ /* 0x001fc8000ff5e0ff */
[----:B------:R-:W-:-:S05]  /*0430*/  IADD3.X R3, PT, PT, RZ, UR11, RZ, P2, !PT ;  /* 0x0000000bff037c10 */ /* 0x000fca00097fe4ff */
        /* <DEDUP_REMOVED lines=10> */
.L_x_8:
[----:B------:R-:W-:Y:S05]  /*04e0*/  BSYNC.RECONVERGENT B1 ;  /* 0x0000000000017941 */ /* 0x000fea0003800200 */
.L_x_7:
[----:B------:R-:W-:Y:S04]  /*04f0*/  BSSY.RECONVERGENT B1, `(.L_x_9) ;  /* 0x000000e000017945 */ /* 0x000fe80003800200 */
[----:B------:R-:W-:Y:S05]  /*0500*/  @P0 BRA `(.L_x_10) ;  /* 0x0000000000300947 */ /* 0x000fea0003800000 */
[----:B01----:R-:W-:-:S05]  /*0510*/  IADD3 R2, P0, PT, R21, UR10, RZ ;  /* 0x0000000a15027c10 */ /* 0x003fca000ff1e0ff */
        /* <DEDUP_REMOVED lines=11> */
.L_x_10:
[----:B------:R-:W-:Y:S05]  /*05d0*/  BSYNC.RECONVERGENT B1 ;  /* 0x0000000000017941 */ /* 0x000fea0003800200 */
.L_x_9:
[--C-:B------:R-:W-:Y:S01]  /*05e0*/  IMAD.IADD R19, R15, 0x1, R8.reuse ;  /* 0x000000010f137824 */ /* 0x100fe200078e0208 */
[----:B------:R-:W-:Y:S01]  /*05f0*/  BSSY.RECONVERGENT B1, `(.L_x_11) ;  /* 0x0000017000017945 */ /* 0x000fe20003800200 */
[-C--:B------:R-:W-:Y:S02]  /*0600*/  ISETP.GE.U32.AND P2, PT, R29, R4.reuse, PT ;  /* 0x000000041d00720c */ /* 0x080fe40003f46070 */
[----:B------:R-:W-:Y:S01]  /*0610*/  IMAD.IADD R21, R19, 0x1, R8 ;  /* 0x0000000113157824 */ /* 0x000fe200078e0208 */
[-C--:B------:R-:W-:Y:S02]  /*0620*/  ISETP.GE.U32.AND P3, PT, R27, R4.reuse, PT ;  /* 0x000000041b00720c */ /* 0x080fe40003f66070 */
[----:B------:R-:W-:Y:S02]  /*0630*/  ISETP.GE.U32.AND P4, PT, R17, R4, PT ;  /* 0x000000041100720c */ /* 0x000fe40003f86070 */
[----:B------:R-:W-:Y:S02]  /*0640*/  IADD3 R23, PT, PT, R21, R8, RZ ;  /* 0x0000000815177210 */ /* 0x000fe40007ffe0ff */
[----:B------:R-:W-:-:S02]  /*0650*/  ISETP.GE.U32.AND P5, PT, R9, R4, PT ;  /* 0x000000040900720c */ /* 0x000fc40003fa6070 */
[-C--:B------:R-:W-:Y:S01]  /*0660*/  ISETP.GE.U32.AND P6, PT, R11, R4.reuse, PT ;  /* 0x000000040b00720c */ /* 0x080fe20003fc6070 */
[----:B------:R-:W-:Y:S01]  /*0670*/  IMAD.IADD R25, R23, 0x1, R8 ;  /* 0x0000000117197824 */ /* 0x000fe200078e0208 */
[----:B------:R-:W-:Y:S01]  /*0680*/  ISETP.GE.U32.AND P0, PT, R13, R4, PT ;  /* 0x000000040d00720c */ /* 0x000fe20003f06070 */
[----:B------:R-:W-:-:S12]  /*0690*/  @P1 BRA `(.L_x_12) ;  /* 0x0000000000301947 */ /* 0x000fd80003800000 */
[----:B012---:R-:W-:-:S05]  /*06a0*/  IADD3 R2, P1, PT, R10, UR10, RZ ;  /* 0x0000000a0a027c10 */ /* 0x007fca000ff3e0ff */
        /* <DEDUP_REMOVED lines=11> */
.L_x_12:
[----:B------:R-:W-:Y:S05]  /*0760*/  BSYNC.RECONVERGENT B1 ;  /* 0x0000000000017941 */ /* 0x000fea0003800200 */
.L_x_11:
[----:B------:R-:W-:Y:S04]  /*0770*/  BSSY.RECONVERGENT B1, `(.L_x_13) ;  /* 0x000000e000017945 */ /* 0x000fe80003800200 */
[----:B------:R-:W-:Y:S05]  /*0780*/  @P2 BRA `(.L_x_14) ;  /* 0x0000000000302947 */ /* 0x000fea0003800000 */
[----:B0123--:R-:W-:-:S05]  /*0790*/  IADD3 R2, P1, PT, R29, UR10, RZ ;  /* 0x0000000a1d027c10 */ /* 0x00ffca000ff3e0ff */
        /* <DEDUP_REMOVED lines=11> */
.L_x_14:
[----:B------:R-:W-:Y:S05]  /*0850*/  BSYNC.RECONVERGENT B1 ;  /* 0x0000000000017941 */ /* 0x000fea0003800200 */
.L_x_13:
[----:B------:R-:W-:Y:S04]  /*0860*/  BSSY.RECONVERGENT B1, `(.L_x_15) ;  /* 0x000000e000017945 */ /* 0x000fe80003800200 */
[----:B------:R-:W-:Y:S05]  /*0870*/  @P3 BRA `(.L_x_16) ;  /* 0x0000000000303947 */ /* 0x000fea0003800000 */
[----:B01234-:R-:W-:-:S04]  /*0880*/  IADD3 R2, P1, PT, R27, UR10, RZ ;  /* 0x0000000a1b027c10 */ /* 0x01ffc8000ff3e0ff */
        /* <DEDUP_REMOVED lines=11> */
.L_x_16:
[----:B------:R-:W-:Y:S05]  /*0940*/  BSYNC.RECONVERGENT B1 ;  /* 0x0000000000017941 */ /* 0x000fea0003800200 */
.L_x_15:
[----:B------:R-:W-:Y:S04]  /*0950*/  BSSY.RECONVERGENT B1, `(.L_x_17) ;  /* 0x000000e000017945 */ /* 0x000fe80003800200 */
[----:B------:R-:W-:Y:S05]  /*0960*/  @P4 BRA `(.L_x_18) ;  /* 0x0000000000304947 */ /* 0x000fea0003800000 */
[----:B01234-:R-:W-:-:S05]  /*0970*/  IADD3 R2, P1, PT, R17, UR10, RZ ;  /* 0x0000000a11027c10 */ /* 0x01ffca000ff3e0ff */
        /* <DEDUP_REMOVED lines=11> */
.L_x_18:
[----:B------:R-:W-:Y:S05]  /*0a30*/  BSYNC.RECONVERGENT B1 ;  /* 0x0000000000017941 */ /* 0x000fea0003800200 */
.L_x_17:
        /* <DEDUP_REMOVED lines=10> */
[----:B------:R-:W-:Y:S01]  /*0ae0*/  LEA R2, R10, R7, 0x5 ;  /* 0x000000070a027211 */ /* 0x000fe200078e28ff */
[----:B0-----:R-:W-:-:S06]  /*0af0*/  ULEA UR5, UR6, UR5, 0x18 ;  /* 0x0000000506057291 */ /* 0x001fcc000f8ec0ff */
[----:B------:R-:W-:-:S05]  /*0b00*/  LEA R2, R2, UR5, 0x2 ;  /* 0x0000000502027c11 */ /* 0x000fca000f8e10ff */
[----:B------:R0:W-:Y:S02]  /*0b10*/  ATOMS.POPC.INC.32 RZ, [R2+URZ] ;  /* 0x0000000002ff7f8c */ /* 0x0001e4000d8000ff */
.L_x_20:
[----:B------:R-:W-:Y:S05]  /*0b20*/  BSYNC.RECONVERGENT B1 ;  /* 0x0000000000017941 */ /* 0x000fea0003800200 */
.L_x_19:
        /* <DEDUP_REMOVED lines=14> */
.L_x_22:
[----:B------:R-:W-:Y:S05]  /*0c10*/  BSYNC.RECONVERGENT B1 ;  /* 0x0000000000017941 */ /* 0x000fea0003800200 */
.L_x_21:
[----:B------:R-:W-:Y:S01]  /*0c20*/  IMAD.IADD R3, R25, 0x1, R8 ;  /* 0x0000000119037824 */ /* 0x000fe200078e0208 */
[----:B------:R-:W-:Y:S01]  /*0c30*/  BSSY.RECONVERGENT B1, `(.L_x_23) ;  /* 0x0000014000017945 */ /* 0x000fe20003800200 */
[-C--:B------:R-:W-:Y:S02]  /*0c40*/  ISETP.GE.U32.AND P1, PT, R15, R4.reuse, PT ;  /* 0x000000040f00720c */ /* 0x080fe40003f26070 */
[-C--:B------:R-:W-:Y:S02]  /*0c50*/  ISETP.GE.U32.AND P2, PT, R19, R4.reuse, PT ;  /* 0x000000041300720c */ /* 0x080fe40003f46070 */
[-C--:B------:R-:W-:Y:S02]  /*0c60*/  ISETP.GE.U32.AND P3, PT, R21, R4.reuse, PT ;  /* 0x000000041500720c */ /* 0x080fe40003f66070 */
[-C--:B------:R-:W-:Y:S02]  /*0c70*/  ISETP.GE.U32.AND P4, PT, R23, R4.reuse, PT ;  /* 0x000000041700720c */ /* 0x080fe40003f86070 */
[----:B------:R-:W-:-:S02]  /*0c80*/  ISETP.GE.U32.AND P5, PT, R25, R4, PT ;  /* 0x000000041900720c */ /* 0x000fc40003fa6070 */
[----:B------:R-:W-:Y:S01]  /*0c90*/  ISETP.GE.U32.AND P6, PT, R3, R4, PT ;  /* 0x000000040300720c */ /* 0x000fe20003fc6070 */
[----:B------:R-:W-:-:S12]  /*0ca0*/  @P0 BRA `(.L_x_24) ;  /* 0x0000000000300947 */ /* 0x000fd80003800000 */
[----:B------:R-:W-:-:S05]  /*0cb0*/  IADD3 R10, P0, PT, R13, UR10, RZ ;  /* 0x0000000a0d0a7c10 */ /* 0x000fca000ff1e0ff */
[----:B------:R-:W-:-:S05]  /*0cc0*/  IMAD.X R11, RZ, RZ, UR11, P0 ;  /* 0x0000000bff0b7e24 */ /* 0x000fca00080e06ff */
[----:B------:R-:W0:Y:S02]  /*0cd0*/  LDG.E.U8.CONSTANT R10, desc[UR8][R10.64] ;  /* 0x000000080a0a7981 */ /* 0x000e24000c1e9100 */
[----:B01234-:R-:W-:-:S05]  /*0ce0*/  VIADD R2, R10, -UR7 ;  /* 0x800000070a027c36 */ /* 0x01ffca0008000000 */
        /* <DEDUP_REMOVED lines=8> */
.L_x_24:
[----:B------:R-:W-:Y:S05]  /*0d70*/  BSYNC.RECONVERGENT B1 ;  /* 0x0000000000017941 */ /* 0x000fea0003800200 */
.L_x_23:
[----:B------:R-:W-:Y:S04]  /*0d80*/  BSSY.RECONVERGENT B1, `(.L_x_25) ;  /* 0x000000e000017945 */ /* 0x000fe80003800200 */
[----:B------:R-:W-:Y:S05]  /*0d90*/  @P1 BRA `(.L_x_26) ;  /* 0x0000000000301947 */ /* 0x000fea0003800000 */
[----:B------:R-:W-:-:S04]  /*0da0*/  IADD3 R10, P0, PT, R15, UR10, RZ ;  /* 0x0000000a0f0a7c10 */ /* 0x000fc8000ff1e0ff */
[----:B------:R-:W-:-:S05]  /*0db0*/  IADD3.X R11, PT, PT, RZ, UR11, RZ, P0, !PT ;  /* 0x0000000bff0b7c10 */ /* 0x000fca00087fe4ff */
        /* <DEDUP_REMOVED lines=10> */
.L_x_26:
[----:B------:R-:W-:Y:S05]  /*0e60*/  BSYNC.RECONVERGENT B1 ;  /* 0x0000000000017941 */ /* 0x000fea0003800200 */
.L_x_25:
[----:B------:R-:W-:Y:S04]  /*0e70*/  BSSY.RECONVERGENT B1, `(.L_x_27) ;  /* 0x000000e000017945 */ /* 0x000fe80003800200 */
[----:B------:R-:W-:Y:S05]  /*0e80*/  @P2 BRA `(.L_x_28) ;  /* 0x0000000000302947 */ /* 0x000fea0003800000 */
        /* <DEDUP_REMOVED lines=12> */
.L_x_28:
[----:B------:R-:W-:Y:S05]  /*0f50*/  BSYNC.RECONVERGENT B1 ;  /* 0x0000000000017941 */ /* 0x000fea0003800200 */
.L_x_27:
        /* <DEDUP_REMOVED lines=14> */
.L_x_30:
[----:B------:R-:W-:Y:S05]  /*1040*/  BSYNC.RECONVERGENT B1 ;  /* 0x0000000000017941 */ /* 0x000fea0003800200 */
.L_x_29:
        /* <DEDUP_REMOVED lines=14> */
.L_x_32:
[----:B------:R-:W-:Y:S05]  /*1130*/  BSYNC.RECONVERGENT B1 ;  /* 0x0000000000017941 */ /* 0x000fea0003800200 */
.L_x_31:
        /* <DEDUP_REMOVED lines=14> */
.L_x_34:
[----:B------:R-:W-:Y:S05]  /*1220*/  BSYNC.RECONVERGENT B1 ;  /* 0x0000000000017941 */ /* 0x000fea0003800200 */
.L_x_33:
[----:B------:R-:W-:Y:S04]  /*1230*/  BSSY.RECONVERGENT B1, `(.L_x_35) ;  /* 0x000000e000017945 */ /* 0x000fe80003800200 */
[----:B------:R-:W-:Y:S05]  /*1240*/  @P6 BRA `(.L_x_36) ;  /* 0x0000000000306947 */ /* 0x000fea0003800000 */
[----:B01234-:R-:W-:-:S05]  /*1250*/  IADD3 R2, P0, PT, R3, UR10, RZ ;  /* 0x0000000a03027c10 */ /* 0x01ffca000ff1e0ff */
[----:B------:R-:W-:-:S05]  /*1260*/  IMAD.X R3, RZ, RZ, UR11, P0 ;  /* 0x0000000bff037e24 */ /* 0x000fca00080e06ff */
[----:B------:R-:W2:Y:S02]  /*1270*/  LDG.E.U8.CONSTANT R2, desc[UR8][R2.64] ;  /* 0x0000000802027981 */ /* 0x000ea4000c1e9100 */
[----:B--2---:R-:W-:-:S04]  /*1280*/  IADD3 R10, PT, PT, R2, -UR7, RZ ;  /* 0x80000007020a7c10 */ /* 0x004fc8000fffe0ff */
        /* <DEDUP_REMOVED lines=8> */
.L_x_36:
[----:B------:R-:W-:Y:S05]  /*1310*/  BSYNC.RECONVERGENT B1 ;  /* 0x0000000000017941 */ /* 0x000fea0003800200 */
.L_x_35:
[----:B------:R-:W-:-:S05]  /*1320*/  IMAD R5, R0, 0x10, R5 ;  /* 0x0000001000057824 */ /* 0x000fca00078e0205 */
[----:B------:R-:W-:-:S13]  /*1330*/  ISETP.GE.U32.AND P0, PT, R5, R4, PT ;  /* 0x000000040500720c */ /* 0x000fda0003f06070 */
[----:B------:R-:W-:Y:S05]  /*1340*/  @!P0 BRA `(.L_x_37) ;  /* 0xffffffec00b88947 */ /* 0x000fea000383ffff */
.L_x_4:
[----:B------:R-:W-:Y:S05]  /*1350*/  BSYNC.RECONVERGENT B0 ;  /* 0x0000000000007941 */ /* 0x000fea0003800200 */
.L_x_3:
[----:B------:R-:W-:Y:S01]  /*1360*/  BAR.SYNC.DEFER_BLOCKING 0x0 ;  /* 0x0000000000007b1d */ /* 0x000fe20000010000 */
[----:B------:R-:W-:-:S13]  /*1370*/  ISETP.GT.AND P0, PT, R6, UR4, PT ;  /* 0x0000000406007c0c */ /* 0x000fda000bf04270 */
[----:B------:R-:W-:Y:S05]  /*1380*/  @P0 EXIT ;  /* 0x000000000000094d */ /* 0x000fea0003800000 */
[----:B------:R-:W5:Y:S01]  /*1390*/  S2UR UR6, SR_CgaCtaId ;  /* 0x00000000000679c3 */ /* 0x000f620000008800 */
[----:B------:R-:W-:Y:S01]  /*13a0*/  ISETP.NE.AND P1, PT, R7, RZ, PT ;  /* 0x000000ff0700720c */ /* 0x000fe20003f25270 */
[----:B------:R-:W-:-:S06]  /*13b0*/  UMOV UR5, 0x400 ;  /* 0x0000040000057882 */ /* 0x000fcc0000000000 */
[----:B01234-:R-:W0:Y:S01]  /*13c0*/  LDC.64 R2, c[0x0][0x388] ;  /* 0x0000e200ff027b82 */ /* 0x01fe220000000a00 */
[----:B-----5:R-:W-:-:S12]  /*13d0*/  ULEA UR5, UR6, UR5, 0x18 ;  /* 0x0000000506057291 */ /* 0x020fd8000f8ec0ff */
.L_x_41:
[----:B------:R-:W-:Y:S01]  /*13e0*/  IMAD R0, R6, 0x20, R7 ;  /* 0x0000002006007824 */ /* 0x000fe200078e0207 */
[----:B------:R-:W-:-:S04]  /*13f0*/  UMOV UR6, 0xffffffff ;  /* 0xffffffff00067882 */ /* 0x000fc80000000000 */
[----:B------:R-:W-:-:S06]  /*1400*/  LEA R0, R0, UR5, 0x2 ;  /* 0x0000000500007c11 */ /* 0x000fcc000f8e10ff */
[----:B-1----:R-:W1:Y:S01]  /*1410*/  LDS R0, [R0] ;  /* 0x0000000000007984 */ /* 0x002e620000000800 */
[----:B--2---:R-:W-:Y:S05]  /*1420*/  BRA.DIV UR6, `(.L_x_38) ;  /* 0x00000002064c7947 */ /* 0x004fea000b800000 */
[----:B-1----:R-:W1:Y:S02]  /*1430*/  SHFL.DOWN PT, R5, R0, 0x10, 0x1f ;  /* 0x0a001f0000057f89 */ /* 0x002e6400000e0000 */
[----:B-1----:R-:W-:-:S05]  /*1440*/  IMAD.IADD R5, R0, 0x1, R5 ;  /* 0x0000000100057824 */ /* 0x002fca00078e0205 */
[----:B------:R-:W1:Y:S02]  /*1450*/  SHFL.DOWN PT, R4, R5, 0x8, 0x1f ;  /* 0x09001f0005047f89 */ /* 0x000e6400000e0000 */
[----:B-1----:R-:W-:-:S05]  /*1460*/  IMAD.IADD R4, R5, 0x1, R4 ;  /* 0x0000000105047824 */ /* 0x002fca00078e0204 */
[----:B------:R-:W1:Y:S02]  /*1470*/  SHFL.DOWN PT, R9, R4, 0x4, 0x1f ;  /* 0x08801f0004097f89 */ /* 0x000e6400000e0000 */
[----:B-1----:R-:W-:-:S05]  /*1480*/  IMAD.IADD R9, R4, 0x1, R9 ;  /* 0x0000000104097824 */ /* 0x002fca00078e0209 */
[----:B------:R-:W1:Y:S02]  /*1490*/  SHFL.DOWN PT, R10, R9, 0x2, 0x1f ;  /* 0x08401f00090a7f89 */ /* 0x000e6400000e0000 */
[----:B-1----:R-:W-:-:S05]  /*14a0*/  IMAD.IADD R10, R9, 0x1, R10 ;  /* 0x00000001090a7824 */ /* 0x002fca00078e020a */
[----:B------:R1:W2:Y:S02]  /*14b0*/  SHFL.DOWN PT, R11, R10, 0x1, 0x1f ;  /* 0x08201f000a0b7f89 */ /* 0x0002a400000e0000 */
.L_x_48:
[----:B------:R-:W-:Y:S01]  /*14c0*/  BSSY.RECONVERGENT B0, `(.L_x_39) ;  /* 0x0000005000007945 */ /* 0x000fe20003800200 */
[----:B--2---:R-:W-:-:S03]  /*14d0*/  IADD3 R11, PT, PT, R10, R11, RZ ;  /* 0x0000000b0a0b7210 */ /* 0x004fc60007ffe0ff */
[----:B------:R-:W-:Y:S05]  /*14e0*/  @P1 BRA `(.L_x_40) ;  /* 0x0000000000081947 */ /* 0x000fea0003800000 */
[----:B0-----:R-:W-:-:S05]  /*14f0*/  IMAD.WIDE.U32 R4, R6, 0x4, R2 ;  /* 0x0000000406047825 */ /* 0x001fca00078e0002 */
[----:B------:R2:W-:Y:S02]  /*1500*/  REDG.E.ADD.STRONG.GPU desc[UR8][R4.64], R11 ;  /* 0x0000000b0400798e */ /* 0x0005e4000c12e108 */
.L_x_40:
[----:B------:R-:W-:Y:S05]  /*1510*/  BSYNC.RECONVERGENT B0 ;  /* 0x0000000000007941 */ /* 0x000fea0003800200 */
.L_x_39:
[----:B------:R-:W-:-:S04]  /*1520*/  LEA.HI R6, R8, R6, RZ, 0x1b ;  /* 0x0000000608067211 */ /* 0x000fc800078fd8ff */
[----:B------:R-:W-:-:S13]  /*1530*/  ISETP.GT.AND P0, PT, R6, UR4, PT ;  /* 0x0000000406007c0c */ /* 0x000fda000bf04270 */
[----:B------:R-:W-:Y:S05]  /*1540*/  @!P0 BRA `(.L_x_41) ;  /* 0xfffffffc00a48947 */ /* 0x000fea000383ffff */
[----:B------:R-:W-:Y:S05]  /*1550*/  EXIT ;  /* 0x000000000000794d */ /* 0x000fea0003800000 */
.L_x_38:
[----:B------:R-:W-:Y:S01]  /*1560*/  BSSY B0, `(.L_x_42) ;  /* 0x0000008000007945 */ /* 0x000fe20003800000 */
[----:B-1----:R-:W-:Y:S02]  /*1570*/  IMAD.MOV.U32 R5, RZ, RZ, R0 ;  /* 0x000000ffff057224 */ /* 0x002fe400078e0000 */
[----:B------:R-:W-:Y:S02]  /*1580*/  IMAD.MOV.U32 R13, RZ, RZ, 0x10 ;  /* 0x00000010ff0d7424 */ /* 0x000fe400078e00ff */
[----:B------:R-:W-:Y:S02]  /*1590*/  IMAD.MOV.U32 R14, RZ, RZ, 0x1f ;  /* 0x0000001fff0e7424 */ /* 0x000fe400078e00ff */
[----:B------:R-:W-:-:S07]  /*15a0*/  IMAD.MOV.U32 R12, RZ, RZ, -0x1 ;  /* 0xffffffffff0c7424 */ /* 0x000fce00078e00ff */
[----:B0-----:R-:W-:Y:S05]  /*15b0*/  WARPSYNC.COLLECTIVE R12, `(.L_x_43) ;  /* 0x000000000c087348 */ /* 0x001fea0003c00000 */
[----:B------:R1:W2:Y:S02]  /*15c0*/  SHFL.DOWN P0, R11, R5, R13, R14 ;  /* 0x0800000d050b7389 */ /* 0x0002a4000000000e */
[----:B012---:R-:W-:Y:S05]  /*15d0*/  ENDCOLLECTIVE ;  /* 0x000000000000791b */ /* 0x007fea0003800000 */
.L_x_43:
[----:B------:R-:W-:Y:S05]  /*15e0*/  BSYNC B0 ;  /* 0x0000000000007941 */ /* 0x000fea0003800000 */
.L_x_42:
[----:B------:R-:W-:Y:S02]  /*15f0*/  IMAD.MOV.U32 R5, RZ, RZ, R11 ;  /* 0x000000ffff057224 */ /* 0x000fe400078e000b */
[----:B------:R-:W-:Y:S02]  /*1600*/  HFMA2 R14, -RZ, RZ, 0, 1.847743988037109375e-06 ;  /* 0x0000001fff0e7431 */ /* 0x000fe400000001ff */
[----:B------:R-:W-:Y:S02]  /*1610*/  IMAD.MOV.U32 R13, RZ, RZ, 0x8 ;  /* 0x00000008ff0d7424 */ /* 0x000fe400078e00ff */
[----:B------:R-:W-:Y:S02]  /*1620*/  IMAD.IADD R5, R0, 0x1, R5 ;  /* 0x0000000100057824 */ /* 0x000fe400078e0205 */
[----:B------:R-:W-:-:S07]  /*1630*/  IMAD.MOV.U32 R12, RZ, RZ, -0x1 ;  /* 0xffffffffff0c7424 */ /* 0x000fce00078e00ff */
[----:B------:R-:W-:Y:S05]  /*1640*/  WARPSYNC.COLLECTIVE R12, `(.L_x_44) ;  /* 0x000000000c087348 */ /* 0x000fea0003c00000 */
[----:B------:R0:W1:Y:S02]  /*1650*/  SHFL.DOWN P0, R11, R5, R13, R14 ;  /* 0x0800000d050b7389 */ /* 0x000064000000000e */
[----:B01----:R-:W-:Y:S05]  /*1660*/  ENDCOLLECTIVE ;  /* 0x000000000000791b */ /* 0x003fea0003800000 */
.L_x_44:
[----:B------:R-:W-:Y:S02]  /*1670*/  IMAD.MOV.U32 R13, RZ, RZ, 0x4 ;  /* 0x00000004ff0d7424 */ /* 0x000fe400078e00ff */
[----:B------:R-:W-:-:S04]  /*1680*/  IMAD.MOV.U32 R4, RZ, RZ, R11 ;  /* 0x000000ffff047224 */ /* 0x000fc800078e000b */
[----:B------:R-:W-:-:S04]  /*1690*/  IMAD.IADD R4, R5, 0x1, R4 ;  /* 0x0000000105047824 */ /* 0x000fc800078e0204 */
[----:B------:R-:W-:-:S07]  /*16a0*/  IMAD.MOV.U32 R5, RZ, RZ, R4 ;  /* 0x000000ffff057224 */ /* 0x000fce00078e0004 */
[----:B------:R-:W-:Y:S05]  /*16b0*/  WARPSYNC.COLLECTIVE R12, `(.L_x_45) ;  /* 0x000000000c087348 */ /* 0x000fea0003c00000 */
[----:B------:R0:W1:Y:S02]  /*16c0*/  SHFL.DOWN P0, R11, R5, R13, R14 ;  /* 0x0800000d050b7389 */ /* 0x000064000000000e */
[----:B01----:R-:W-:Y:S05]  /*16d0*/  ENDCOLLECTIVE ;  /* 0x000000000000791b */ /* 0x003fea0003800000 */
.L_x_45:
[----:B------:R-:W-:Y:S02]  /*16e0*/  IMAD.MOV.U32 R13, RZ, RZ, 0x2 ;  /* 0x00000002ff0d7424 */ /* 0x000fe400078e00ff */
[----:B------:R-:W-:-:S04]  /*16f0*/  IMAD.MOV.U32 R9, RZ, RZ, R11 ;  /* 0x000000ffff097224 */ /* 0x000fc800078e000b */
[----:B------:R-:W-:-:S05]  /*1700*/  IMAD.IADD R9, R4, 0x1, R9 ;  /* 0x0000000104097824 */ /* 0x000fca00078e0209 */
[----:B------:R-:W-:-:S07]  /*1710*/  MOV R5, R9 ;  /* 0x0000000900057202 */ /* 0x000fce0000000f00 */
[----:B------:R-:W-:Y:S05]  /*1720*/  WARPSYNC.COLLECTIVE R12, `(.L_x_46) ;  /* 0x000000000c087348 */ /* 0x000fea0003c00000 */
[----:B------:R0:W1:Y:S02]  /*1730*/  SHFL.DOWN P0, R11, R5, R13, R14 ;  /* 0x0800000d050b7389 */ /* 0x000064000000000e */
[----:B01----:R-:W-:Y:S05]  /*1740*/  ENDCOLLECTIVE ;  /* 0x000000000000791b */ /* 0x003fea0003800000 */
.L_x_46:
[----:B------:R-:W-:Y:S02]  /*1750*/  IMAD.MOV.U32 R13, RZ, RZ, 0x1 ;  /* 0x00000001ff0d7424 */ /* 0x000fe400078e00ff */
[----:B------:R-:W-:-:S04]  /*1760*/  IMAD.MOV.U32 R10, RZ, RZ, R11 ;  /* 0x000000ffff0a7224 */ /* 0x000fc800078e000b */
[----:B------:R-:W-:-:S04]  /*1770*/  IMAD.IADD R10, R9, 0x1, R10 ;  /* 0x00000001090a7824 */ /* 0x000fc800078e020a */
[----:B------:R-:W-:-:S07]  /*1780*/  IMAD.MOV.U32 R5, RZ, RZ, R10 ;  /* 0x000000ffff057224 */ /* 0x000fce00078e000a */
[----:B------:R-:W-:Y:S05]  /*1790*/  WARPSYNC.COLLECTIVE R12, `(.L_x_47) ;  /* 0x000000000c087348 */ /* 0x000fea0003c00000 */
[----:B------:R0:W1:Y:S02]  /*17a0*/  SHFL.DOWN P0, R11, R5, R13, R14 ;  /* 0x0800000d050b7389 */ /* 0x000064000000000e */
[----:B01----:R-:W-:Y:S05]  /*17b0*/  ENDCOLLECTIVE ;  /* 0x000000000000791b */ /* 0x003fea0003800000 */
.L_x_47:
[----:B------:R-:W-:Y:S05]  /*17c0*/  BRA `(.L_x_48) ;  /* 0xfffffffc003c7947 */ /* 0x000fea000383ffff */
.L_x_49:
[----:B------:R-:W-:-:S00]  /*17d0*/  BRA `(.L_x_49) ;  /* 0xfffffffc00fc7947 */ /* 0x000fc0000383ffff */
[----:B------:R-:W-:-:S00]  /*17e0*/  NOP ;  /* 0x0000000000007918 */ /* 0x000fc00000000000 */
        /* <DEDUP_REMOVED lines=9> */
.L_x_50:


//--------------------- .nv.shared._Z20histogramRangeKernelPKcPjjii --------------------------
	.section	.nv.shared._Z20histogramRangeKernelPKcPjjii,"aw",@nobits
	.sectionflags	@""
	.align	16
	.zero		1024


//--------------------- .nv.shared.reserved.0     --------------------------
	.section	.nv.shared.reserved.0,"aw",@nobits
	.weak		__nv_reservedSMEM_offset_0_alias
	.size		__nv_reservedSMEM_offset_0_alias, 0, 64
	.other		__nv_reservedSMEM_offset_0_alias,@"STO_CUDA_RESERVED_SHARED STV_DEFAULT"
__nv_reservedSMEM_offset_0_alias:
	.zero		0
	.zero		64


//--------------------- .nv.constant0._Z20histogramRangeKernelPKcPjjii --------------------------
	.section	.nv.constant0._Z20histogramRangeKernelPKcPjjii,"a",@progbits
	.sectionflags	@""
	.align	4
.nv.constant0._Z20histogramRangeKernelPKcPjjii:
	.zero		924


//--------------------- SYMBOLS --------------------------

	.type		.nv.reservedSmem.offset0,@object
	.size		.nv.reservedSmem.offset0,0x4
	.type		.nv.reservedSmem.cap,@object
	.size		.nv.reservedSmem.cap,0x4
